//
// Generated by NVIDIA NVVM Compiler
//
// Compiler Build ID: CL-36424714
// Cuda compilation tools, release 13.0, V13.0.88
// Based on NVVM 20.0.0
//

.version 9.0
.target sm_100
.address_size 64

	// .globl	_Z9pad_inputPfS_iiii

.visible .entry _Z9pad_inputPfS_iiii(
	.param .u64 .ptr .align 1 _Z9pad_inputPfS_iiii_param_0,
	.param .u64 .ptr .align 1 _Z9pad_inputPfS_iiii_param_1,
	.param .u32 _Z9pad_inputPfS_iiii_param_2,
	.param .u32 _Z9pad_inputPfS_iiii_param_3,
	.param .u32 _Z9pad_inputPfS_iiii_param_4,
	.param .u32 _Z9pad_inputPfS_iiii_param_5
)
{
	.reg .pred 	%p<12>;
	.reg .b32 	%r<31>;
	.reg .b32 	%f<2>;
	.reg .b64 	%rd<11>;

	ld.param.u64 	%rd2, [_Z9pad_inputPfS_iiii_param_0];
	ld.param.u64 	%rd3, [_Z9pad_inputPfS_iiii_param_1];
	ld.param.u32 	%r8, [_Z9pad_inputPfS_iiii_param_2];
	ld.param.u32 	%r9, [_Z9pad_inputPfS_iiii_param_3];
	ld.param.u32 	%r10, [_Z9pad_inputPfS_iiii_param_4];
	ld.param.u32 	%r7, [_Z9pad_inputPfS_iiii_param_5];
	cvta.to.global.u64 	%rd1, %rd3;
	mov.u32 	%r11, %ctaid.x;
	mov.u32 	%r12, %ntid.x;
	mov.u32 	%r13, %tid.x;
	mad.lo.s32 	%r1, %r11, %r12, %r13;
	mov.u32 	%r14, %ctaid.y;
	mov.u32 	%r15, %ntid.y;
	mov.u32 	%r16, %tid.y;
	mad.lo.s32 	%r17, %r14, %r15, %r16;
	mov.u32 	%r18, %ctaid.z;
	mov.u32 	%r19, %ntid.z;
	mov.u32 	%r20, %tid.z;
	mad.lo.s32 	%r21, %r18, %r19, %r20;
	shl.b32 	%r22, %r7, 1;
	add.s32 	%r3, %r22, %r8;
	add.s32 	%r23, %r22, %r9;
	mad.lo.s32 	%r24, %r3, %r21, %r1;
	mad.lo.s32 	%r5, %r24, %r23, %r17;
	sub.s32 	%r25, %r1, %r7;
	sub.s32 	%r26, %r17, %r7;
	mad.lo.s32 	%r27, %r8, %r21, %r25;
	mad.lo.s32 	%r6, %r27, %r9, %r26;
	setp.ge.s32 	%p1, %r1, %r3;
	setp.ge.s32 	%p2, %r17, %r23;
	or.pred  	%p3, %p1, %p2;
	setp.ge.s32 	%p4, %r21, %r10;
	or.pred  	%p5, %p4, %p3;
	@%p5 bra 	$L__BB0_5;
	setp.lt.s32 	%p6, %r1, %r7;
	sub.s32 	%r28, %r3, %r7;
	setp.ge.s32 	%p7, %r1, %r28;
	or.pred  	%p8, %p6, %p7;
	@%p8 bra 	$L__BB0_3;
	setp.ge.s32 	%p9, %r17, %r7;
	sub.s32 	%r29, %r23, %r7;
	setp.lt.s32 	%p10, %r17, %r29;
	and.pred  	%p11, %p9, %p10;
	@%p11 bra 	$L__BB0_4;
$L__BB0_3:
	mul.wide.s32 	%rd9, %r5, 4;
	add.s64 	%rd10, %rd1, %rd9;
	mov.b32 	%r30, 0;
	st.global.u32 	[%rd10], %r30;
	bra.uni 	$L__BB0_5;
$L__BB0_4:
	cvta.to.global.u64 	%rd4, %rd2;
	mul.wide.s32 	%rd5, %r6, 4;
	add.s64 	%rd6, %rd4, %rd5;
	ld.global.f32 	%f1, [%rd6];
	mul.wide.s32 	%rd7, %r5, 4;
	add.s64 	%rd8, %rd1, %rd7;
	st.global.f32 	[%rd8], %f1;
$L__BB0_5:
	ret;

}


// ===== COMPILED SASS (sm_100) =====

	.target	sm_100

	.elftype	@"ET_EXEC"


//--------------------- .note.nv.tkinfo           --------------------------
	.section	.note.nv.tkinfo,"",@"SHT_NOTE"
	.sectionflags	@"SHF_NOTE_NV_TKINFO"
	.tkinfo
        /*0018*/ 	.word	0x00000002
        /*0030*/ 	.string	""
        /*0030*/ 	.string	"ptxas"
        /*0030*/ 	.string	"Cuda compilation tools, release 13.0, V13.0.88"
        /*0030*/ 	.string	"Build cuda_13.0.r13.0/compiler.36424714_0"
        /*0030*/ 	.string	"-arch sm_100 -m 64 "



//--------------------- .note.nv.cuinfo           --------------------------
	.section	.note.nv.cuinfo,"",@"SHT_NOTE"
	.sectionflags	@"SHF_NOTE_NV_CUINFO"
        /*0018*/ 	.short	0x0002
        /*001a*/ 	.short	0x0064
        /*001c*/ 	.short	0x0082
	.zero		2


//--------------------- .nv.info                  --------------------------
	.section	.nv.info,"",@"SHT_CUDA_INFO"
	.align	4


	//----- nvinfo : EIATTR_REGCOUNT
	.align		4
        /*0000*/ 	.byte	0x04, 0x2f
        /*0002*/ 	.short	(.L_1 - .L_0)
	.align		4
.L_0:
        /*0004*/ 	.word	index@(_Z9pad_inputPfS_iiii)
        /*0008*/ 	.word	0x0000000c


	//----- nvinfo : EIATTR_FRAME_SIZE
	.align		4
.L_1:
        /*000c*/ 	.byte	0x04, 0x11
        /*000e*/ 	.short	(.L_3 - .L_2)
	.align		4
.L_2:
        /*0010*/ 	.word	index@(_Z9pad_inputPfS_iiii)
        /*0014*/ 	.word	0x00000000


	//----- nvinfo : EIATTR_MIN_STACK_SIZE
	.align		4
.L_3:
        /*0018*/ 	.byte	0x04, 0x12
        /*001a*/ 	.short	(.L_5 - .L_4)
	.align		4
.L_4:
        /*001c*/ 	.word	index@(_Z9pad_inputPfS_iiii)
        /*0020*/ 	.word	0x00000000
.L_5:


//--------------------- .nv.compat                --------------------------
	.section	.nv.compat,"",@"SHT_CUDA_COMPAT_INFO"
	.align	4
        /*0000*/ 	.byte	0x02, 0x09, 0x00, 0x00, 0x02, 0x02, 0x01, 0x00, 0x02, 0x05, 0x05, 0x00, 0x03, 0x07, 0x01, 0x01
        /*0010*/ 	.byte	0x02, 0x03, 0x00, 0x00, 0x02, 0x06, 0x01, 0x00, 0x04, 0x0b, 0x08, 0x00, 0x09, 0x00, 0x00, 0x00
        /*0020*/ 	.byte	0x00, 0x00, 0x00, 0x00


//--------------------- .nv.info._Z9pad_inputPfS_iiii --------------------------
	.section	.nv.info._Z9pad_inputPfS_iiii,"",@"SHT_CUDA_INFO"
	.sectionflags	@""
	.align	4


	//----- nvinfo : EIATTR_CUDA_API_VERSION
	.align		4
        /*0000*/ 	.byte	0x04, 0x37
        /*0002*/ 	.short	(.L_7 - .L_6)
.L_6:
        /*0004*/ 	.word	0x00000082


	//----- nvinfo : EIATTR_KPARAM_INFO
	.align		4
.L_7:
        /*0008*/ 	.byte	0x04, 0x17
        /*000a*/ 	.short	(.L_9 - .L_8)
.L_8:
        /*000c*/ 	.word	0x00000000
        /*0010*/ 	.short	0x0005
        /*0012*/ 	.short	0x001c
        /*0014*/ 	.byte	0x00, 0xf0, 0x11, 0x00


	//----- nvinfo : EIATTR_KPARAM_INFO
	.align		4
.L_9:
        /*0018*/ 	.byte	0x04, 0x17
        /*001a*/ 	.short	(.L_11 - .L_10)
.L_10:
        /*001c*/ 	.word	0x00000000
        /*0020*/ 	.short	0x0004
        /*0022*/ 	.short	0x0018
        /*0024*/ 	.byte	0x00, 0xf0, 0x11, 0x00


	//----- nvinfo : EIATTR_KPARAM_INFO
	.align		4
.L_11:
        /*0028*/ 	.byte	0x04, 0x17
        /*002a*/ 	.short	(.L_13 - .L_12)
.L_12:
        /*002c*/ 	.word	0x00000000
        /*0030*/ 	.short	0x0003
        /*0032*/ 	.short	0x0014
        /*0034*/ 	.byte	0x00, 0xf0, 0x11, 0x00


	//----- nvinfo : EIATTR_KPARAM_INFO
	.align		4
.L_13:
        /*0038*/ 	.byte	0x04, 0x17
        /*003a*/ 	.short	(.L_15 - .L_14)
.L_14:
        /*003c*/ 	.word	0x00000000
        /*0040*/ 	.short	0x0002
        /*0042*/ 	.short	0x0010
        /*0044*/ 	.byte	0x00, 0xf0, 0x11, 0x00


	//----- nvinfo : EIATTR_KPARAM_INFO
	.align		4
.L_15:
        /*0048*/ 	.byte	0x04, 0x17
        /*004a*/ 	.short	(.L_17 - .L_16)
.L_16:
        /*004c*/ 	.word	0x00000000
        /*0050*/ 	.short	0x0001
        /*0052*/ 	.short	0x0008
        /*0054*/ 	.byte	0x00, 0xf5, 0x21, 0x00


	//----- nvinfo : EIATTR_KPARAM_INFO
	.align		4
.L_17:
        /*0058*/ 	.byte	0x04, 0x17
        /*005a*/ 	.short	(.L_19 - .L_18)
.L_18:
        /*005c*/ 	.word	0x00000000
        /*0060*/ 	.short	0x0000
        /*0062*/ 	.short	0x0000
        /*0064*/ 	.byte	0x00, 0xf5, 0x21, 0x00


	//----- nvinfo : EIATTR_SPARSE_MMA_MASK
	.align		4
.L_19:
        /*0068*/ 	.byte	0x03, 0x50
        /*006a*/ 	.short	0x0000


	//----- nvinfo : EIATTR_MAXREG_COUNT
	.align		4
        /*006c*/ 	.byte	0x03, 0x1b
        /*006e*/ 	.short	0x00ff


	//----- nvinfo : EIATTR_MERCURY_ISA_VERSION
	.align		4
        /*0070*/ 	.byte	0x03, 0x5f
        /*0072*/ 	.short	0x0101


	//----- nvinfo : EIATTR_VRC_CTA_INIT_COUNT
	.align		4
        /*0074*/ 	.byte	0x02, 0x4a
	.zero		1
	.zero		1


	//----- nvinfo : EIATTR_EXIT_INSTR_OFFSETS
	.align		4
        /*0078*/ 	.byte	0x04, 0x1c
        /*007a*/ 	.short	(.L_21 - .L_20)


	//   ....[0]....
.L_20:
        /*007c*/ 	.word	0x00000170


	//   ....[1]....
        /*0080*/ 	.word	0x00000250


	//   ....[2]....
        /*0084*/ 	.word	0x000002c0


	//----- nvinfo : EIATTR_CBANK_PARAM_SIZE
	.align		4
.L_21:
        /*0088*/ 	.byte	0x03, 0x19
        /*008a*/ 	.short	0x0020


	//----- nvinfo : EIATTR_PARAM_CBANK
	.align		4
        /*008c*/ 	.byte	0x04, 0x0a
        /*008e*/ 	.short	(.L_23 - .L_22)
	.align		4
.L_22:
        /*0090*/ 	.word	index@(.nv.constant0._Z9pad_inputPfS_iiii)
        /*0094*/ 	.short	0x0380
        /*0096*/ 	.short	0x0020


	//----- nvinfo : EIATTR_SW_WAR
	.align		4
.L_23:
        /*0098*/ 	.byte	0x04, 0x36
        /*009a*/ 	.short	(.L_25 - .L_24)
.L_24:
        /*009c*/ 	.word	0x00000008
.L_25:


//--------------------- .nv.callgraph             --------------------------
	.section	.nv.callgraph,"",@"SHT_CUDA_CALLGRAPH"
	.align	4
	.sectionentsize	8
	.align		4
        /*0000*/ 	.word	0x00000000
	.align		4
        /*0004*/ 	.word	0xffffffff
	.align		4
        /*0008*/ 	.word	0x00000000
	.align		4
        /*000c*/ 	.word	0xfffffffe
	.align		4
        /*0010*/ 	.word	0x00000000
	.align		4
        /*0014*/ 	.word	0xfffffffd
	.align		4
        /*0018*/ 	.word	0x00000000
	.align		4
        /*001c*/ 	.word	0xfffffffc


//--------------------- .text._Z9pad_inputPfS_iiii --------------------------
	.section	.text._Z9pad_inputPfS_iiii,"ax",@progbits
	.align	128
        .global         _Z9pad_inputPfS_iiii
        .type           _Z9pad_inputPfS_iiii,@function
        .size           _Z9pad_inputPfS_iiii,(.L_x_1 - _Z9pad_inputPfS_iiii)
        .other          _Z9pad_inputPfS_iiii,@"STO_CUDA_ENTRY STV_DEFAULT"
_Z9pad_inputPfS_iiii:
.text._Z9pad_inputPfS_iiii:
[----:B------:R-:W-:Y:S01]  /*0000*/  LDC R1, c[0x0][0x37c] ;  /* 0x0000df00ff017b82 */ /* 0x000fe20000000800 */
[----:B------:R-:W0:Y:S07]  /*0010*/  S2R R5, SR_TID.Y ;  /* 0x0000000000057919 */ /* 0x000e2e0000002200 */
[----:B------:R-:W1:Y:S01]  /*0020*/  LDC R0, c[0x0][0x360] ;  /* 0x0000d800ff007b82 */ /* 0x000e620000000800 */
[----:B------:R-:W2:Y:S01]  /*0030*/  LDCU.128 UR8, c[0x0][0x390] ;  /* 0x00007200ff0877ac */ /* 0x000ea20008000c00 */
[----:B------:R-:W1:Y:S01]  /*0040*/  S2R R3, SR_TID.X ;  /* 0x0000000000037919 */ /* 0x000e620000002100 */
[----:B------:R-:W3:Y:S05]  /*0050*/  S2R R7, SR_TID.Z ;  /* 0x0000000000077919 */ /* 0x000eea0000002300 */
[----:B------:R-:W0:Y:S08]  /*0060*/  S2UR UR4, SR_CTAID.Y ;  /* 0x00000000000479c3 */ /* 0x000e300000002600 */
[----:B------:R-:W0:Y:S01]  /*0070*/  LDC R4, c[0x0][0x364] ;  /* 0x0000d900ff047b82 */ /* 0x000e220000000800 */
[----:B--2---:R-:W-:-:S07]  /*0080*/  ULEA UR5, UR11, UR9, 0x1 ;  /* 0x000000090b057291 */ /* 0x004fce000f8e08ff */
[----:B------:R-:W1:Y:S08]  /*0090*/  S2UR UR6, SR_CTAID.X ;  /* 0x00000000000679c3 */ /* 0x000e700000002500 */
[----:B------:R-:W3:Y:S08]  /*00a0*/  S2UR UR7, SR_CTAID.Z ;  /* 0x00000000000779c3 */ /* 0x000ef00000002700 */
[----:B------:R-:W3:Y:S01]  /*00b0*/  LDC R2, c[0x0][0x368] ;  /* 0x0000da00ff027b82 */ /* 0x000ee20000000800 */
[----:B0-----:R-:W-:Y:S01]  /*00c0*/  IMAD R4, R4, UR4, R5 ;  /* 0x0000000404047c24 */ /* 0x001fe2000f8e0205 */
[----:B------:R-:W-:-:S04]  /*00d0*/  ULEA UR4, UR11, UR8, 0x1 ;  /* 0x000000080b047291 */ /* 0x000fc8000f8e08ff */
[----:B------:R-:W-:Y:S01]  /*00e0*/  ISETP.GE.AND P0, PT, R4, UR5, PT ;  /* 0x0000000504007c0c */ /* 0x000fe2000bf06270 */
[----:B-1----:R-:W-:Y:S01]  /*00f0*/  IMAD R0, R0, UR6, R3 ;  /* 0x0000000600007c24 */ /* 0x002fe2000f8e0203 */
[----:B------:R-:W-:-:S04]  /*0100*/  IADD3 R3, PT, PT, R4, -UR11, RZ ;  /* 0x8000000b04037c10 */ /* 0x000fc8000fffe0ff */
[----:B------:R-:W-:Y:S01]  /*0110*/  ISETP.GE.OR P0, PT, R0, UR4, P0 ;  /* 0x0000000400007c0c */ /* 0x000fe20008706670 */
[----:B---3--:R-:W-:Y:S01]  /*0120*/  IMAD R5, R2, UR7, R7 ;  /* 0x0000000702057c24 */ /* 0x008fe2000f8e0207 */
[----:B------:R-:W-:-:S04]  /*0130*/  IADD3 R2, PT, PT, R0, -UR11, RZ ;  /* 0x8000000b00027c10 */ /* 0x000fc8000fffe0ff */
[C---:B------:R-:W-:Y:S01]  /*0140*/  ISETP.GE.OR P0, PT, R5.reuse, UR10, P0 ;  /* 0x0000000a05007c0c */ /* 0x040fe20008706670 */
[----:B------:R-:W-:-:S04]  /*0150*/  IMAD R2, R5, UR8, R2 ;  /* 0x0000000805027c24 */ /* 0x000fc8000f8e0202 */
[----:B------:R-:W-:-:S08]  /*0160*/  IMAD R9, R2, UR9, R3 ;  /* 0x0000000902097c24 */ /* 0x000fd0000f8e0203 */
[----:B------:R-:W-:Y:S05]  /*0170*/  @P0 EXIT ;  /* 0x000000000000094d */ /* 0x000fea0003800000 */
[----:B------:R-:W-:Y:S02]  /*0180*/  UIADD3 UR6, UPT, UPT, UR4, -UR11, URZ ;  /* 0x8000000b04067290 */ /* 0x000fe4000fffe0ff */
[----:B------:R-:W-:Y:S01]  /*0190*/  IMAD R5, R5, UR4, R0 ;  /* 0x0000000405057c24 */ /* 0x000fe2000f8e0200 */
[----:B------:R-:W-:-:S03]  /*01a0*/  UIADD3 UR7, UPT, UPT, UR5, -UR11, URZ ;  /* 0x8000000b05077290 */ /* 0x000fc6000fffe0ff */
[----:B------:R-:W-:Y:S01]  /*01b0*/  IMAD R7, R5, UR5, R4 ;  /* 0x0000000505077c24 */ /* 0x000fe2000f8e0204 */
[----:B------:R-:W-:Y:S02]  /*01c0*/  ISETP.GE.AND P1, PT, R0, UR6, PT ;  /* 0x0000000600007c0c */ /* 0x000fe4000bf26270 */
[----:B------:R-:W-:Y:S02]  /*01d0*/  ISETP.GE.AND P0, PT, R4, UR7, PT ;  /* 0x0000000704007c0c */ /* 0x000fe4000bf06270 */
[----:B------:R-:W-:Y:S02]  /*01e0*/  ISETP.LT.OR P1, PT, R0, UR11, P1 ;  /* 0x0000000b00007c0c */ /* 0x000fe40008f21670 */
[----:B------:R-:W-:Y:S01]  /*01f0*/  ISETP.GE.AND P0, PT, R4, UR11, !P0 ;  /* 0x0000000b04007c0c */ /* 0x000fe2000c706270 */
[----:B------:R-:W0:Y:S03]  /*0200*/  LDCU.64 UR6, c[0x0][0x358] ;  /* 0x00006b00ff0677ac */ /* 0x000e260008000a00 */
[----:B------:R-:W-:-:S13]  /*0210*/  PLOP3.LUT P0, PT, P1, P0, PT, 0x8, 0x80 ;  /* 0x000000000080781c */ /* 0x000fda0000f00170 */
[----:B------:R-:W1:Y:S02]  /*0220*/  @!P0 LDC.64 R2, c[0x0][0x388] ;  /* 0x0000e200ff028b82 */ /* 0x000e640000000a00 */
[----:B-1----:R-:W-:-:S05]  /*0230*/  @!P0 IMAD.WIDE R2, R7, 0x4, R2 ;  /* 0x0000000407028825 */ /* 0x002fca00078e0202 */
[----:B0-----:R0:W-:Y:S01]  /*0240*/  @!P0 STG.E desc[UR6][R2.64], RZ ;  /* 0x000000ff02008986 */ /* 0x0011e2000c101906 */
[----:B------:R-:W-:Y:S05]  /*0250*/  @!P0 EXIT ;  /* 0x000000000000894d */ /* 0x000fea0003800000 */
[----:B0-----:R-:W0:Y:S08]  /*0260*/  LDC.64 R2, c[0x0][0x380] ;  /* 0x0000e000ff027b82 */ /* 0x001e300000000a00 */
[----:B------:R-:W1:Y:S01]  /*0270*/  LDC.64 R4, c[0x0][0x388] ;  /* 0x0000e200ff047b82 */ /* 0x000e620000000a00 */
[----:B0-----:R-:W-:-:S06]  /*0280*/  IMAD.WIDE R2, R9, 0x4, R2 ;  /* 0x0000000409027825 */ /* 0x001fcc00078e0202 */
[----:B------:R-:W2:Y:S01]  /*0290*/  LDG.E R3, desc[UR6][R2.64] ;  /* 0x0000000602037981 */ /* 0x000ea2000c1e1900 */
[----:B-1----:R-:W-:-:S05]  /*02a0*/  IMAD.WIDE R4, R7, 0x4, R4 ;  /* 0x0000000407047825 */ /* 0x002fca00078e0204 */
[----:B--2---:R-:W-:Y:S01]  /*02b0*/  STG.E desc[UR6][R4.64], R3 ;  /* 0x0000000304007986 */ /* 0x004fe2000c101906 */
[----:B------:R-:W-:Y:S05]  /*02c0*/  EXIT ;  /* 0x000000000000794d */ /* 0x000fea0003800000 */
.L_x_0:
[----:B------:R-:W-:-:S00]  /*02d0*/  BRA `(.L_x_0) ;  /* 0xfffffffc00fc7947 */ /* 0x000fc0000383ffff */
[----:B------:R-:W-:-:S00]  /*02e0*/  NOP ;  /* 0x0000000000007918 */ /* 0x000fc00000000000 */
        /* <DEDUP_REMOVED lines=9> */
.L_x_1:


//--------------------- .nv.shared.reserved.0     --------------------------
	.section	.nv.shared.reserved.0,"aw",@nobits
	.weak		__nv_reservedSMEM_offset_0_alias
	.size		__nv_reservedSMEM_offset_0_alias, 0, 64
	.other		__nv_reservedSMEM_offset_0_alias,@"STO_CUDA_RESERVED_SHARED STV_DEFAULT"
__nv_reservedSMEM_offset_0_alias:
	.zero		0
	.zero		64


//--------------------- .nv.constant0._Z9pad_inputPfS_iiii --------------------------
	.section	.nv.constant0._Z9pad_inputPfS_iiii,"a",@progbits
	.sectionflags	@""
	.align	4
.nv.constant0._Z9pad_inputPfS_iiii:
	.zero		928


//--------------------- SYMBOLS --------------------------

	.type		.nv.reservedSmem.offset0,@object
	.size		.nv.reservedSmem.offset0,0x4
